	.headerflags	@"EF_CUDA_TEXMODE_UNIFIED EF_CUDA_64BIT_ADDRESS EF_CUDA_ACCELERATORS EF_CUDA_SM90 EF_CUDA_VIRTUAL_SM(EF_CUDA_SM90)"
	.elftype	@"ET_EXEC"


//--------------------- .nv.info                  --------------------------
	.section	.nv.info,"",@"SHT_CUDA_INFO"
	.align	4


	//----- nvinfo : EIATTR_REGCOUNT
	.align		4
        /*0000*/ 	.byte	0x04, 0x2f
        /*0002*/ 	.short	(.L_3 - .L_2)
	.align		4
.L_2:
        /*0004*/ 	.word	index@(triton_poi_fused__native_batch_norm_legit_no_training_relu_108)
        /*0008*/ 	.word	0x00000012


	//----- nvinfo : EIATTR_MIN_STACK_SIZE
	.align		4
.L_3:
        /*000c*/ 	.byte	0x04, 0x12
        /*000e*/ 	.short	(.L_5 - .L_4)
	.align		4
.L_4:
        /*0010*/ 	.word	index@(triton_poi_fused__native_batch_norm_legit_no_training_relu_108)
        /*0014*/ 	.word	0x00000000


	//----- nvinfo : EIATTR_FRAME_SIZE
	.align		4
.L_5:
        /*0018*/ 	.byte	0x04, 0x11
        /*001a*/ 	.short	(.L_7 - .L_6)
	.align		4
.L_6:
        /*001c*/ 	.word	index@(triton_poi_fused__native_batch_norm_legit_no_training_relu_108)
        /*0020*/ 	.word	0x00000000


	//----- nvinfo : EIATTR_MIN_STACK_SIZE
	.align		4
.L_7:
        /*0024*/ 	.byte	0x04, 0x12
        /*0026*/ 	.short	(.L_9 - .L_8)
	.align		4
.L_8:
        /*0028*/ 	.word	index@(triton_poi_fused__native_batch_norm_legit_no_training_relu_108)
        /*002c*/ 	.word	0x00000000
.L_9:


//--------------------- .nv.info.triton_poi_fused__native_batch_norm_legit_no_training_relu_108 --------------------------
	.section	.nv.info.triton_poi_fused__native_batch_norm_legit_no_training_relu_108,"",@"SHT_CUDA_INFO"
	.sectionflags	@""
	.align	4


	//----- nvinfo : EIATTR_CUDA_API_VERSION
	.align		4
        /*0000*/ 	.byte	0x04, 0x37
        /*0002*/ 	.short	(.L_11 - .L_10)
.L_10:
        /*0004*/ 	.word	0x0000007c


	//----- nvinfo : EIATTR_KPARAM_INFO
	.align		4
.L_11:
        /*0008*/ 	.byte	0x04, 0x17
        /*000a*/ 	.short	(.L_13 - .L_12)
.L_12:
        /*000c*/ 	.word	0x00000000
        /*0010*/ 	.short	0x0006
        /*0012*/ 	.short	0x0030
        /*0014*/ 	.byte	0x00, 0xf0, 0x11, 0x00


	//----- nvinfo : EIATTR_KPARAM_INFO
	.align		4
.L_13:
        /*0018*/ 	.byte	0x04, 0x17
        /*001a*/ 	.short	(.L_15 - .L_14)
.L_14:
        /*001c*/ 	.word	0x00000000
        /*0020*/ 	.short	0x0005
        /*0022*/ 	.short	0x0028
        /*0024*/ 	.byte	0x00, 0xf4, 0x21, 0x00


	//----- nvinfo : EIATTR_KPARAM_INFO
	.align		4
.L_15:
        /*0028*/ 	.byte	0x04, 0x17
        /*002a*/ 	.short	(.L_17 - .L_16)
.L_16:
        /*002c*/ 	.word	0x00000000
        /*0030*/ 	.short	0x0004
        /*0032*/ 	.short	0x0020
        /*0034*/ 	.byte	0x00, 0xf4, 0x21, 0x00


	//----- nvinfo : EIATTR_KPARAM_INFO
	.align		4
.L_17:
        /*0038*/ 	.byte	0x04, 0x17
        /*003a*/ 	.short	(.L_19 - .L_18)
.L_18:
        /*003c*/ 	.word	0x00000000
        /*0040*/ 	.short	0x0003
        /*0042*/ 	.short	0x0018
        /*0044*/ 	.byte	0x00, 0xf4, 0x21, 0x00


	//----- nvinfo : EIATTR_KPARAM_INFO
	.align		4
.L_19:
        /*0048*/ 	.byte	0x04, 0x17
        /*004a*/ 	.short	(.L_21 - .L_20)
.L_20:
        /*004c*/ 	.word	0x00000000
        /*0050*/ 	.short	0x0002
        /*0052*/ 	.short	0x0010
        /*0054*/ 	.byte	0x00, 0xf4, 0x21, 0x00


	//----- nvinfo : EIATTR_KPARAM_INFO
	.align		4
.L_21:
        /*0058*/ 	.byte	0x04, 0x17
        /*005a*/ 	.short	(.L_23 - .L_22)
.L_22:
        /*005c*/ 	.word	0x00000000
        /*0060*/ 	.short	0x0001
        /*0062*/ 	.short	0x0008
        /*0064*/ 	.byte	0x00, 0xf4, 0x21, 0x00


	//----- nvinfo : EIATTR_KPARAM_INFO
	.align		4
.L_23:
        /*0068*/ 	.byte	0x04, 0x17
        /*006a*/ 	.short	(.L_25 - .L_24)
.L_24:
        /*006c*/ 	.word	0x00000000
        /*0070*/ 	.short	0x0000
        /*0072*/ 	.short	0x0000
        /*0074*/ 	.byte	0x00, 0xf4, 0x21, 0x00


	//----- nvinfo : EIATTR_SPARSE_MMA_MASK
	.align		4
.L_25:
        /*0078*/ 	.byte	0x03, 0x50
        /*007a*/ 	.short	0x0000


	//----- nvinfo : EIATTR_MAXREG_COUNT
	.align		4
        /*007c*/ 	.byte	0x03, 0x1b
        /*007e*/ 	.short	0x00ff


	//----- nvinfo : EIATTR_EXIT_INSTR_OFFSETS
	.align		4
        /*0080*/ 	.byte	0x04, 0x1c
        /*0082*/ 	.short	(.L_27 - .L_26)


	//   ....[0]....
.L_26:
        /*0084*/ 	.word	0x00000330


	//   ....[1]....
        /*0088*/ 	.word	0x00000350


	//----- nvinfo : EIATTR_REQNTID
	.align		4
.L_27:
        /*008c*/ 	.byte	0x04, 0x10
        /*008e*/ 	.short	(.L_29 - .L_28)
.L_28:
        /*0090*/ 	.word	0x00000080
        /*0094*/ 	.word	0x00000001
        /*0098*/ 	.word	0x00000001


	//----- nvinfo : EIATTR_CBANK_PARAM_SIZE
	.align		4
.L_29:
        /*009c*/ 	.byte	0x03, 0x19
        /*009e*/ 	.short	0x0034


	//----- nvinfo : EIATTR_PARAM_CBANK
	.align		4
        /*00a0*/ 	.byte	0x04, 0x0a
        /*00a2*/ 	.short	(.L_31 - .L_30)
	.align		4
.L_30:
        /*00a4*/ 	.word	index@(.nv.constant0.triton_poi_fused__native_batch_norm_legit_no_training_relu_108)
        /*00a8*/ 	.short	0x0210
        /*00aa*/ 	.short	0x0034


	//----- nvinfo : EIATTR_SW_WAR
	.align		4
.L_31:
        /*00ac*/ 	.byte	0x04, 0x36
        /*00ae*/ 	.short	(.L_33 - .L_32)
.L_32:
        /*00b0*/ 	.word	0x00000008
.L_33:


//--------------------- .nv.callgraph             --------------------------
	.section	.nv.callgraph,"",@"SHT_CUDA_CALLGRAPH"
	.align	4
	.sectionentsize	8
	.align		4
        /*0000*/ 	.word	0x00000000
	.align		4
        /*0004*/ 	.word	0xffffffff
	.align		4
        /*0008*/ 	.word	0x00000000
	.align		4
        /*000c*/ 	.word	0xfffffffe
	.align		4
        /*0010*/ 	.word	0x00000000
	.align		4
        /*0014*/ 	.word	0xfffffffd
	.align		4
        /*0018*/ 	.word	0x00000000
	.align		4
        /*001c*/ 	.word	0xfffffffc


//--------------------- .nv.constant4             --------------------------
	.section	.nv.constant4,"a",@progbits
	.align	8
	.align		8
.nv.constant4:
        /*0000*/ 	.dword	_$_str
	.align		8
        /*0008*/ 	.dword	_$_str_$_2


//--------------------- .text.triton_poi_fused__native_batch_norm_legit_no_training_relu_108 --------------------------
	.section	.text.triton_poi_fused__native_batch_norm_legit_no_training_relu_108,"ax",@progbits
	.align	128
        .global         triton_poi_fused__native_batch_norm_legit_no_training_relu_108
        .type           triton_poi_fused__native_batch_norm_legit_no_training_relu_108,@function
        .size           triton_poi_fused__native_batch_norm_legit_no_training_relu_108,(.L_x_1 - triton_poi_fused__native_batch_norm_legit_no_training_relu_108)
        .other          triton_poi_fused__native_batch_norm_legit_no_training_relu_108,@"STO_CUDA_ENTRY STV_DEFAULT"
triton_poi_fused__native_batch_norm_legit_no_training_relu_108:
.text.triton_poi_fused__native_batch_norm_legit_no_training_relu_108:
[----:B------:R-:W0:Y:S01]  /*0000*/  LDC R1, c[0x0][0x28] ;  /* 0x00000a00ff017b82 */ /* 0x000e220000000800 */
[----:B------:R-:W1:Y:S07]  /*0010*/  S2R R0, SR_TID.X ;  /* 0x0000000000007919 */ /* 0x000e6e0000002100 */
[----:B------:R-:W2:Y:S01]  /*0020*/  LDC.64 R8, c[0x0][0x220] ;  /* 0x00008800ff087b82 */ /* 0x000ea20000000a00 */
[----:B------:R-:W-:Y:S01]  /*0030*/  HFMA2.MMA R14, -RZ, RZ, 0, 0 ;  /* 0x00000000ff0e7435 */ /* 0x000fe200000001ff */
[----:B------:R-:W-:Y:S01]  /*0040*/  ULDC.64 UR4, c[0x0][0x208] ;  /* 0x0000820000047ab9 */ /* 0x000fe20000000a00 */
[----:B------:R-:W3:Y:S05]  /*0050*/  S2R R3, SR_CTAID.X ;  /* 0x0000000000037919 */ /* 0x000eea0000002500 */
[----:B------:R-:W4:Y:S08]  /*0060*/  LDC.64 R6, c[0x0][0x218] ;  /* 0x00008600ff067b82 */ /* 0x000f300000000a00 */
[----:B------:R-:W5:Y:S08]  /*0070*/  LDC.64 R10, c[0x0][0x228] ;  /* 0x00008a00ff0a7b82 */ /* 0x000f700000000a00 */
[----:B------:R-:W4:Y:S01]  /*0080*/  LDC.64 R12, c[0x0][0x230] ;  /* 0x00008c00ff0c7b82 */ /* 0x000f220000000a00 */
[----:B-1----:R-:W-:-:S02]  /*0090*/  LOP3.LUT R0, R0, 0x7f, RZ, 0xc0, !PT ;  /* 0x0000007f00007812 */ /* 0x002fc400078ec0ff */
[----:B---3--:R-:W-:Y:S02]  /*00a0*/  SHF.R.S32.HI R2, RZ, 0x18, R3 ;  /* 0x00000018ff027819 */ /* 0x008fe40000011403 */
[----:B------:R-:W-:Y:S02]  /*00b0*/  LEA R0, R3, R0, 0x7 ;  /* 0x0000000003007211 */ /* 0x000fe400078e38ff */
[----:B------:R-:W-:Y:S02]  /*00c0*/  SGXT R3, R2, 0x1 ;  /* 0x000000010203781a */ /* 0x000fe40000000200 */
[----:B------:R-:W-:Y:S02]  /*00d0*/  ISETP.GE.AND P0, PT, R0, 0x4200, PT ;  /* 0x000042000000780c */ /* 0x000fe40003f06270 */
[----:B------:R-:W-:-:S04]  /*00e0*/  LEA.HI R3, R3, R0, RZ, 0x2 ;  /* 0x0000000003037211 */ /* 0x000fc800078f10ff */
[----:B------:R-:W-:-:S05]  /*00f0*/  SHF.R.S32.HI R3, RZ, 0x2, R3 ;  /* 0x00000002ff037819 */ /* 0x000fca0000011403 */
[----:B------:R-:W-:-:S05]  /*0100*/  IMAD.HI R2, R3, 0x3e0f83e1, RZ ;  /* 0x3e0f83e103027827 */ /* 0x000fca00078e02ff */
[----:B------:R-:W-:-:S04]  /*0110*/  SHF.R.U32.HI R5, RZ, 0x1f, R2 ;  /* 0x0000001fff057819 */ /* 0x000fc80000011602 */
[----:B------:R-:W-:Y:S02]  /*0120*/  LEA.HI.SX32 R2, R2, R5, 0x18 ;  /* 0x0000000502027211 */ /* 0x000fe400078fc2ff */
[----:B------:R-:W1:Y:S03]  /*0130*/  LDC.64 R4, c[0x0][0x210] ;  /* 0x00008400ff047b82 */ /* 0x000e660000000a00 */
[----:B------:R-:W-:-:S04]  /*0140*/  IMAD R15, R2, -0x420, R3 ;  /* 0xfffffbe0020f7824 */ /* 0x000fc800078e0203 */
[----:B--2---:R-:W-:-:S05]  /*0150*/  IMAD.WIDE R8, R15, 0x4, R8 ;  /* 0x000000040f087825 */ /* 0x004fca00078e0208 */
[----:B------:R5:W2:Y:S01]  /*0160*/  @!P0 LDG.E.EL R14, desc[UR4][R8.64] ;  /* 0x00000004080e8981 */ /* 0x000aa2000c2e1900 */
[----:B------:R-:W-:Y:S01]  /*0170*/  CS2R R2, SRZ ;  /* 0x0000000000027805 */ /* 0x000fe2000001ff00 */
[----:B----4-:R-:W-:-:S05]  /*0180*/  IMAD.WIDE R6, R15, 0x4, R6 ;  /* 0x000000040f067825 */ /* 0x010fca00078e0206 */
[----:B------:R3:W4:Y:S01]  /*0190*/  @!P0 LDG.E.EL R3, desc[UR4][R6.64] ;  /* 0x0000000406038981 */ /* 0x000722000c2e1900 */
[----:B-1----:R-:W-:-:S04]  /*01a0*/  IMAD.WIDE R4, R0, 0x4, R4 ;  /* 0x0000000400047825 */ /* 0x002fc800078e0204 */
[C---:B-----5:R-:W-:Y:S01]  /*01b0*/  IMAD.WIDE R8, R15.reuse, 0x4, R10 ;  /* 0x000000040f087825 */ /* 0x060fe200078e020a */
[----:B------:R1:W4:Y:S03]  /*01c0*/  @!P0 LDG.E R2, desc[UR4][R4.64] ;  /* 0x0000000404028981 */ /* 0x000326000c1e1900 */
[----:B0-----:R-:W-:Y:S01]  /*01d0*/  IMAD.WIDE R10, R15, 0x4, R12 ;  /* 0x000000040f0a7825 */ /* 0x001fe200078e020c */
[----:B------:R-:W-:-:S06]  /*01e0*/  CS2R R12, SRZ ;  /* 0x00000000000c7805 */ /* 0x000fcc000001ff00 */
[----:B------:R-:W5:Y:S01]  /*01f0*/  @!P0 LDG.E.EL R12, desc[UR4][R8.64] ;  /* 0x00000004080c8981 */ /* 0x000f62000c2e1900 */
[----:B---3--:R-:W-:Y:S01]  /*0200*/  MOV R6, 0x3e800000 ;  /* 0x3e80000000067802 */ /* 0x008fe20000000f00 */
[----:B-1----:R-:W0:Y:S02]  /*0210*/  LDC.64 R4, c[0x0][0x238] ;  /* 0x00008e00ff047b82 */ /* 0x002e240000000a00 */
[----:B------:R-:W5:Y:S01]  /*0220*/  @!P0 LDG.E.EL R13, desc[UR4][R10.64] ;  /* 0x000000040a0d8981 */ /* 0x000f62000c2e1900 */
[----:B--2---:R-:W-:-:S04]  /*0230*/  FADD R14, R14, 9.9999997473787516356e-06 ;  /* 0x3727c5ac0e0e7421 */ /* 0x004fc80000000000 */
[----:B------:R-:W1:Y:S02]  /*0240*/  MUFU.SQRT R15, R14 ;  /* 0x0000000e000f7308 */ /* 0x000e640000002000 */
[C---:B-1----:R-:W-:Y:S02]  /*0250*/  FSETP.GT.AND P1, PT, R15.reuse, 8.50705917302346158658e+37, PT ;  /* 0x7e8000000f00780b */ /* 0x042fe40003f24000 */
[----:B------:R-:W-:-:S11]  /*0260*/  FSETP.GEU.AND P2, PT, R15, 1.175494350822287508e-38, PT ;  /* 0x008000000f00780b */ /* 0x000fd60003f4e000 */
[----:B------:R-:W-:-:S04]  /*0270*/  @P1 FMUL R15, R15, 0.25 ;  /* 0x3e8000000f0f1820 */ /* 0x000fc80000400000 */
[----:B------:R-:W-:-:S06]  /*0280*/  @!P2 FMUL R15, R15, 16777216 ;  /* 0x4b8000000f0fa820 */ /* 0x000fcc0000400000 */
[----:B------:R-:W1:Y:S01]  /*0290*/  MUFU.RCP R15, R15 ;  /* 0x0000000f000f7308 */ /* 0x000e620000001000 */
[----:B------:R-:W-:Y:S01]  /*02a0*/  FSEL R6, R6, 1, P1 ;  /* 0x3f80000006067808 */ /* 0x000fe20000800000 */
[----:B----4-:R-:W-:-:S04]  /*02b0*/  FADD R2, -R3, R2 ;  /* 0x0000000203027221 */ /* 0x010fc80000000100 */
[----:B------:R-:W-:-:S04]  /*02c0*/  @!P2 FMUL R6, R6, 16777216 ;  /* 0x4b8000000606a820 */ /* 0x000fc80000400000 */
[----:B-1----:R-:W-:-:S04]  /*02d0*/  FMUL R3, R15, R6 ;  /* 0x000000060f037220 */ /* 0x002fc80000400000 */
[----:B------:R-:W-:-:S04]  /*02e0*/  FMUL R2, R2, R3 ;  /* 0x0000000302027220 */ /* 0x000fc80000400000 */
[----:B-----5:R-:W-:Y:S01]  /*02f0*/  FFMA R12, R2, R12, R13 ;  /* 0x0000000c020c7223 */ /* 0x020fe2000000000d */
[----:B0-----:R-:W-:-:S04]  /*0300*/  IMAD.WIDE R2, R0, 0x4, R4 ;  /* 0x0000000400027825 */ /* 0x001fc800078e0204 */
[----:B------:R-:W-:-:S04]  /*0310*/  FSETP.GEU.AND P1, PT, R12, RZ, PT ;  /* 0x000000ff0c00720b */ /* 0x000fc80003f2e000 */
[----:B------:R-:W-:Y:S01]  /*0320*/  FSEL R5, R12, RZ, P1 ;  /* 0x000000ff0c057208 */ /* 0x000fe20000800000 */
[----:B------:R-:W-:Y:S08]  /*0330*/  @P0 EXIT ;  /* 0x000000000000094d */ /* 0x000ff00003800000 */
[----:B------:R-:W-:Y:S01]  /*0340*/  STG.E desc[UR4][R2.64], R5 ;  /* 0x0000000502007986 */ /* 0x000fe2000c101904 */
[----:B------:R-:W-:Y:S05]  /*0350*/  EXIT ;  /* 0x000000000000794d */ /* 0x000fea0003800000 */
.L_x_0:
[----:B------:R-:W-:-:S00]  /*0360*/  BRA `(.L_x_0) ;  /* 0xfffffffc00fc7947 */ /* 0x000fc0000383ffff */
[----:B------:R-:W-:-:S00]  /*0370*/  NOP ;  /* 0x0000000000007918 */ /* 0x000fc00000000000 */
        /* <DEDUP_REMOVED lines=8> */
.L_x_1:


//--------------------- .nv.global.init           --------------------------
	.section	.nv.global.init,"aw",@progbits
.nv.global.init:
	.type		_$_str,@object
	.size		_$_str,(_$_str_$_2 - _$_str)
_$_str:
        /*0000*/ 	.byte	0x5f, 0x5f, 0x43, 0x55, 0x44, 0x41, 0x5f, 0x46, 0x54, 0x5a, 0x00
	.type		_$_str_$_2,@object
	.size		_$_str_$_2,(.L_1 - _$_str_$_2)
_$_str_$_2:
        /*000b*/ 	.byte	0x5f, 0x5f, 0x43, 0x55, 0x44, 0x41, 0x5f, 0x50, 0x52, 0x45, 0x43, 0x5f, 0x53, 0x51, 0x52, 0x54
        /*001b*/ 	.byte	0x00
.L_1:


//--------------------- .nv.constant0.triton_poi_fused__native_batch_norm_legit_no_training_relu_108 --------------------------
	.section	.nv.constant0.triton_poi_fused__native_batch_norm_legit_no_training_relu_108,"a",@progbits
	.sectionflags	@""
	.align	4
.nv.constant0.triton_poi_fused__native_batch_norm_legit_no_training_relu_108:
	.zero		580
